//
// Generated by NVIDIA NVVM Compiler
//
// Compiler Build ID: CL-36424714
// Cuda compilation tools, release 13.0, V13.0.88
// Based on NVVM 20.0.0
//

.version 9.0
.target sm_100
.address_size 64

	// .globl	_Z8launcherI4testJPdEEvDpT0_

.visible .entry _Z8launcherI4testJPdEEvDpT0_(
	.param .u64 .ptr .align 1 _Z8launcherI4testJPdEEvDpT0__param_0
)
{
	.reg .b32 	%r<5>;
	.reg .b64 	%rd<6>;

	ld.param.u64 	%rd1, [_Z8launcherI4testJPdEEvDpT0__param_0];
	cvta.to.global.u64 	%rd2, %rd1;
	mov.u32 	%r1, %tid.x;
	mov.u32 	%r2, %ntid.x;
	mov.u32 	%r3, %ctaid.x;
	mad.lo.s32 	%r4, %r2, %r3, %r1;
	mul.wide.u32 	%rd3, %r4, 8;
	add.s64 	%rd4, %rd2, %rd3;
	mov.b64 	%rd5, 4613937818241073152;
	st.global.u64 	[%rd4], %rd5;
	ret;

}


// ===== COMPILED SASS (sm_100) =====

	.target	sm_100

	.elftype	@"ET_EXEC"


//--------------------- .note.nv.tkinfo           --------------------------
	.section	.note.nv.tkinfo,"",@"SHT_NOTE"
	.sectionflags	@"SHF_NOTE_NV_TKINFO"
	.tkinfo
        /*0018*/ 	.word	0x00000002
        /*0030*/ 	.string	""
        /*0030*/ 	.string	"ptxas"
        /*0030*/ 	.string	"Cuda compilation tools, release 13.0, V13.0.88"
        /*0030*/ 	.string	"Build cuda_13.0.r13.0/compiler.36424714_0"
        /*0030*/ 	.string	"-arch sm_100 -m 64 "



//--------------------- .note.nv.cuinfo           --------------------------
	.section	.note.nv.cuinfo,"",@"SHT_NOTE"
	.sectionflags	@"SHF_NOTE_NV_CUINFO"
        /*0018*/ 	.short	0x0002
        /*001a*/ 	.short	0x0064
        /*001c*/ 	.short	0x0082
	.zero		2


//--------------------- .nv.info                  --------------------------
	.section	.nv.info,"",@"SHT_CUDA_INFO"
	.align	4


	//----- nvinfo : EIATTR_REGCOUNT
	.align		4
        /*0000*/ 	.byte	0x04, 0x2f
        /*0002*/ 	.short	(.L_1 - .L_0)
	.align		4
.L_0:
        /*0004*/ 	.word	index@(_Z8launcherI4testJPdEEvDpT0_)
        /*0008*/ 	.word	0x0000000a


	//----- nvinfo : EIATTR_FRAME_SIZE
	.align		4
.L_1:
        /*000c*/ 	.byte	0x04, 0x11
        /*000e*/ 	.short	(.L_3 - .L_2)
	.align		4
.L_2:
        /*0010*/ 	.word	index@(_Z8launcherI4testJPdEEvDpT0_)
        /*0014*/ 	.word	0x00000000


	//----- nvinfo : EIATTR_MIN_STACK_SIZE
	.align		4
.L_3:
        /*0018*/ 	.byte	0x04, 0x12
        /*001a*/ 	.short	(.L_5 - .L_4)
	.align		4
.L_4:
        /*001c*/ 	.word	index@(_Z8launcherI4testJPdEEvDpT0_)
        /*0020*/ 	.word	0x00000000
.L_5:


//--------------------- .nv.compat                --------------------------
	.section	.nv.compat,"",@"SHT_CUDA_COMPAT_INFO"
	.align	4
        /*0000*/ 	.byte	0x02, 0x09, 0x00, 0x00, 0x02, 0x02, 0x01, 0x00, 0x02, 0x05, 0x05, 0x00, 0x03, 0x07, 0x01, 0x01
        /*0010*/ 	.byte	0x02, 0x03, 0x00, 0x00, 0x02, 0x06, 0x01, 0x00, 0x04, 0x0b, 0x08, 0x00, 0x09, 0x00, 0x00, 0x00
        /*0020*/ 	.byte	0x00, 0x00, 0x00, 0x00


//--------------------- .nv.info._Z8launcherI4testJPdEEvDpT0_ --------------------------
	.section	.nv.info._Z8launcherI4testJPdEEvDpT0_,"",@"SHT_CUDA_INFO"
	.sectionflags	@""
	.align	4


	//----- nvinfo : EIATTR_CUDA_API_VERSION
	.align		4
        /*0000*/ 	.byte	0x04, 0x37
        /*0002*/ 	.short	(.L_7 - .L_6)
.L_6:
        /*0004*/ 	.word	0x00000082


	//----- nvinfo : EIATTR_KPARAM_INFO
	.align		4
.L_7:
        /*0008*/ 	.byte	0x04, 0x17
        /*000a*/ 	.short	(.L_9 - .L_8)
.L_8:
        /*000c*/ 	.word	0x00000000
        /*0010*/ 	.short	0x0000
        /*0012*/ 	.short	0x0000
        /*0014*/ 	.byte	0x00, 0xf5, 0x21, 0x00


	//----- nvinfo : EIATTR_SPARSE_MMA_MASK
	.align		4
.L_9:
        /*0018*/ 	.byte	0x03, 0x50
        /*001a*/ 	.short	0x0000


	//----- nvinfo : EIATTR_MAXREG_COUNT
	.align		4
        /*001c*/ 	.byte	0x03, 0x1b
        /*001e*/ 	.short	0x00ff


	//----- nvinfo : EIATTR_MERCURY_ISA_VERSION
	.align		4
        /*0020*/ 	.byte	0x03, 0x5f
        /*0022*/ 	.short	0x0101


	//----- nvinfo : EIATTR_VRC_CTA_INIT_COUNT
	.align		4
        /*0024*/ 	.byte	0x02, 0x4a
	.zero		1
	.zero		1


	//----- nvinfo : EIATTR_EXIT_INSTR_OFFSETS
	.align		4
        /*0028*/ 	.byte	0x04, 0x1c
        /*002a*/ 	.short	(.L_11 - .L_10)


	//   ....[0]....
.L_10:
        /*002c*/ 	.word	0x000000b0


	//----- nvinfo : EIATTR_CBANK_PARAM_SIZE
	.align		4
.L_11:
        /*0030*/ 	.byte	0x03, 0x19
        /*0032*/ 	.short	0x0008


	//----- nvinfo : EIATTR_PARAM_CBANK
	.align		4
        /*0034*/ 	.byte	0x04, 0x0a
        /*0036*/ 	.short	(.L_13 - .L_12)
	.align		4
.L_12:
        /*0038*/ 	.word	index@(.nv.constant0._Z8launcherI4testJPdEEvDpT0_)
        /*003c*/ 	.short	0x0380
        /*003e*/ 	.short	0x0008


	//----- nvinfo : EIATTR_SW_WAR
	.align		4
.L_13:
        /*0040*/ 	.byte	0x04, 0x36
        /*0042*/ 	.short	(.L_15 - .L_14)
.L_14:
        /*0044*/ 	.word	0x00000008
.L_15:


//--------------------- .nv.callgraph             --------------------------
	.section	.nv.callgraph,"",@"SHT_CUDA_CALLGRAPH"
	.align	4
	.sectionentsize	8
	.align		4
        /*0000*/ 	.word	0x00000000
	.align		4
        /*0004*/ 	.word	0xffffffff
	.align		4
        /*0008*/ 	.word	0x00000000
	.align		4
        /*000c*/ 	.word	0xfffffffe
	.align		4
        /*0010*/ 	.word	0x00000000
	.align		4
        /*0014*/ 	.word	0xfffffffd
	.align		4
        /*0018*/ 	.word	0x00000000
	.align		4
        /*001c*/ 	.word	0xfffffffc


//--------------------- .text._Z8launcherI4testJPdEEvDpT0_ --------------------------
	.section	.text._Z8launcherI4testJPdEEvDpT0_,"ax",@progbits
	.align	128
        .global         _Z8launcherI4testJPdEEvDpT0_
        .type           _Z8launcherI4testJPdEEvDpT0_,@function
        .size           _Z8launcherI4testJPdEEvDpT0_,(.L_x_1 - _Z8launcherI4testJPdEEvDpT0_)
        .other          _Z8launcherI4testJPdEEvDpT0_,@"STO_CUDA_ENTRY STV_DEFAULT"
_Z8launcherI4testJPdEEvDpT0_:
.text._Z8launcherI4testJPdEEvDpT0_:
[----:B------:R-:W-:Y:S01]  /*0000*/  LDC R1, c[0x0][0x37c] ;  /* 0x0000df00ff017b82 */ /* 0x000fe20000000800 */
[----:B------:R-:W0:Y:S07]  /*0010*/  S2R R7, SR_TID.X ;  /* 0x0000000000077919 */ /* 0x000e2e0000002100 */
[----:B------:R-:W1:Y:S01]  /*0020*/  LDC.64 R2, c[0x0][0x380] ;  /* 0x0000e000ff027b82 */ /* 0x000e620000000a00 */
[----:B------:R-:W0:Y:S01]  /*0030*/  LDCU UR6, c[0x0][0x360] ;  /* 0x00006c00ff0677ac */ /* 0x000e220008000800 */
[----:B------:R-:W-:Y:S01]  /*0040*/  HFMA2 R4, -RZ, RZ, 0, 0 ;  /* 0x00000000ff047431 */ /* 0x000fe200000001ff */
[----:B------:R-:W0:Y:S01]  /*0050*/  S2R R0, SR_CTAID.X ;  /* 0x0000000000007919 */ /* 0x000e220000002500 */
[----:B------:R-:W-:Y:S01]  /*0060*/  MOV R5, 0x40080000 ;  /* 0x4008000000057802 */ /* 0x000fe20000000f00 */
[----:B------:R-:W2:Y:S01]  /*0070*/  LDCU.64 UR4, c[0x0][0x358] ;  /* 0x00006b00ff0477ac */ /* 0x000ea20008000a00 */
[----:B0-----:R-:W-:-:S04]  /*0080*/  IMAD R7, R0, UR6, R7 ;  /* 0x0000000600077c24 */ /* 0x001fc8000f8e0207 */
[----:B-1----:R-:W-:-:S05]  /*0090*/  IMAD.WIDE.U32 R2, R7, 0x8, R2 ;  /* 0x0000000807027825 */ /* 0x002fca00078e0002 */
[----:B--2---:R-:W-:Y:S01]  /*00a0*/  STG.E.64 desc[UR4][R2.64], R4 ;  /* 0x0000000402007986 */ /* 0x004fe2000c101b04 */
[----:B------:R-:W-:Y:S05]  /*00b0*/  EXIT ;  /* 0x000000000000794d */ /* 0x000fea0003800000 */
.L_x_0:
[----:B------:R-:W-:-:S00]  /*00c0*/  BRA `(.L_x_0) ;  /* 0xfffffffc00fc7947 */ /* 0x000fc0000383ffff */
[----:B------:R-:W-:-:S00]  /*00d0*/  NOP ;  /* 0x0000000000007918 */ /* 0x000fc00000000000 */
        /* <DEDUP_REMOVED lines=10> */
.L_x_1:


//--------------------- .nv.shared.reserved.0     --------------------------
	.section	.nv.shared.reserved.0,"aw",@nobits
	.weak		__nv_reservedSMEM_offset_0_alias
	.size		__nv_reservedSMEM_offset_0_alias, 0, 64
	.other		__nv_reservedSMEM_offset_0_alias,@"STO_CUDA_RESERVED_SHARED STV_DEFAULT"
__nv_reservedSMEM_offset_0_alias:
	.zero		0
	.zero		64


//--------------------- .nv.constant0._Z8launcherI4testJPdEEvDpT0_ --------------------------
	.section	.nv.constant0._Z8launcherI4testJPdEEvDpT0_,"a",@progbits
	.sectionflags	@""
	.align	4
.nv.constant0._Z8launcherI4testJPdEEvDpT0_:
	.zero		904


//--------------------- SYMBOLS --------------------------

	.type		.nv.reservedSmem.offset0,@object
	.size		.nv.reservedSmem.offset0,0x4
